//
// Generated by NVIDIA NVVM Compiler
//
// Compiler Build ID: CL-36424714
// Cuda compilation tools, release 13.0, V13.0.88
// Based on NVVM 20.0.0
//

.version 9.0
.target sm_100
.address_size 64

	// .globl	_Z9maxFinderPdS_i
// _ZZ9maxFinderPdS_iE5cache has been demoted

.visible .entry _Z9maxFinderPdS_i(
	.param .u64 .ptr .align 1 _Z9maxFinderPdS_i_param_0,
	.param .u64 .ptr .align 1 _Z9maxFinderPdS_i_param_1,
	.param .u32 _Z9maxFinderPdS_i_param_2
)
{
	.reg .pred 	%p<10>;
	.reg .b32 	%r<63>;
	.reg .b32 	%f<29>;
	.reg .b64 	%rd<15>;
	.reg .b64 	%fd<14>;
	// demoted variable
	.shared .align 8 .b8 _ZZ9maxFinderPdS_iE5cache[2048];
	ld.param.u64 	%rd3, [_Z9maxFinderPdS_i_param_0];
	ld.param.u64 	%rd2, [_Z9maxFinderPdS_i_param_1];
	ld.param.u32 	%r35, [_Z9maxFinderPdS_i_param_2];
	cvta.to.global.u64 	%rd1, %rd3;
	mov.u32 	%r62, %ntid.x;
	mov.u32 	%r2, %ctaid.x;
	mul.lo.s32 	%r3, %r62, %r2;
	mov.u32 	%r4, %tid.x;
	add.s32 	%r54, %r3, %r4;
	setp.ge.u32 	%p1, %r54, %r35;
	mov.f64 	%fd13, 0d0000000000000000;
	@%p1 bra 	$L__BB0_8;
	add.s32 	%r57, %r54, %r62;
	max.u32 	%r37, %r35, %r57;
	sub.s32 	%r38, %r37, %r57;
	setp.gt.u32 	%p2, %r35, %r57;
	selp.u32 	%r39, 1, 0, %p2;
	selp.s32 	%r40, -1, 0, %p2;
	add.s32 	%r41, %r38, %r40;
	div.u32 	%r42, %r41, %r62;
	add.s32 	%r43, %r42, %r39;
	add.s32 	%r7, %r43, 1;
	and.b32  	%r8, %r7, 3;
	setp.lt.u32 	%p3, %r43, 3;
	mov.f32 	%f27, 0f00000000;
	mov.b32 	%r59, 0;
	@%p3 bra 	$L__BB0_4;
	shl.b32 	%r9, %r62, 2;
	add.s32 	%r45, %r2, 2;
	mad.lo.s32 	%r56, %r62, %r45, %r4;
	add.s32 	%r46, %r2, 3;
	mad.lo.s32 	%r55, %r62, %r46, %r4;
	and.b32  	%r47, %r7, -4;
	neg.s32 	%r53, %r47;
	mov.f32 	%f27, 0f00000000;
	mov.b32 	%r59, 0;
$L__BB0_3:
	mul.wide.u32 	%rd4, %r54, 8;
	add.s64 	%rd5, %rd1, %rd4;
	ld.global.f64 	%fd4, [%rd5];
	cvt.rn.f32.f64 	%f14, %fd4;
	max.f32 	%f15, %f27, %f14;
	mul.wide.u32 	%rd6, %r57, 8;
	add.s64 	%rd7, %rd1, %rd6;
	ld.global.f64 	%fd5, [%rd7];
	cvt.rn.f32.f64 	%f16, %fd5;
	max.f32 	%f17, %f15, %f16;
	mul.wide.u32 	%rd8, %r56, 8;
	add.s64 	%rd9, %rd1, %rd8;
	ld.global.f64 	%fd6, [%rd9];
	cvt.rn.f32.f64 	%f18, %fd6;
	max.f32 	%f19, %f17, %f18;
	mul.wide.u32 	%rd10, %r55, 8;
	add.s64 	%rd11, %rd1, %rd10;
	ld.global.f64 	%fd7, [%rd11];
	cvt.rn.f32.f64 	%f20, %fd7;
	max.f32 	%f27, %f19, %f20;
	add.s32 	%r59, %r59, %r9;
	add.s32 	%r57, %r57, %r9;
	add.s32 	%r56, %r56, %r9;
	add.s32 	%r55, %r55, %r9;
	add.s32 	%r54, %r54, %r9;
	add.s32 	%r53, %r53, 4;
	setp.ne.s32 	%p4, %r53, 0;
	@%p4 bra 	$L__BB0_3;
$L__BB0_4:
	setp.eq.s32 	%p5, %r8, 0;
	@%p5 bra 	$L__BB0_7;
	add.s32 	%r48, %r4, %r59;
	add.s32 	%r61, %r48, %r3;
	neg.s32 	%r60, %r8;
$L__BB0_6:
	.pragma "nounroll";
	mul.wide.u32 	%rd12, %r61, 8;
	add.s64 	%rd13, %rd1, %rd12;
	ld.global.f64 	%fd8, [%rd13];
	cvt.rn.f32.f64 	%f21, %fd8;
	max.f32 	%f27, %f27, %f21;
	add.s32 	%r61, %r61, %r62;
	add.s32 	%r60, %r60, 1;
	setp.ne.s32 	%p6, %r60, 0;
	@%p6 bra 	$L__BB0_6;
$L__BB0_7:
	cvt.f64.f32 	%fd13, %f27;
$L__BB0_8:
	shl.b32 	%r49, %r4, 3;
	mov.u32 	%r50, _ZZ9maxFinderPdS_iE5cache;
	add.s32 	%r32, %r50, %r49;
	st.shared.f64 	[%r32], %fd13;
	bar.sync 	0;
	setp.lt.u32 	%p7, %r62, 2;
	@%p7 bra 	$L__BB0_11;
	ld.shared.f64 	%fd9, [%r32];
	cvt.rn.f32.f64 	%f28, %fd9;
$L__BB0_10:
	shr.u32 	%r34, %r62, 1;
	shl.b32 	%r51, %r34, 3;
	add.s32 	%r52, %r32, %r51;
	ld.shared.f64 	%fd10, [%r52];
	cvt.rn.f32.f64 	%f22, %fd10;
	max.f32 	%f28, %f28, %f22;
	cvt.f64.f32 	%fd11, %f28;
	st.shared.f64 	[%r32], %fd11;
	setp.gt.u32 	%p8, %r62, 3;
	mov.u32 	%r62, %r34;
	@%p8 bra 	$L__BB0_10;
$L__BB0_11:
	bar.sync 	0;
	setp.ne.s32 	%p9, %r4, 0;
	@%p9 bra 	$L__BB0_13;
	ld.shared.f64 	%fd12, [_ZZ9maxFinderPdS_iE5cache];
	cvta.to.global.u64 	%rd14, %rd2;
	st.global.f64 	[%rd14], %fd12;
$L__BB0_13:
	ret;

}


// ===== COMPILED SASS (sm_100) =====

	.target	sm_100

	.elftype	@"ET_EXEC"


//--------------------- .note.nv.tkinfo           --------------------------
	.section	.note.nv.tkinfo,"",@"SHT_NOTE"
	.sectionflags	@"SHF_NOTE_NV_TKINFO"
	.tkinfo
        /*0018*/ 	.word	0x00000002
        /*0030*/ 	.string	""
        /*0030*/ 	.string	"ptxas"
        /*0030*/ 	.string	"Cuda compilation tools, release 13.0, V13.0.88"
        /*0030*/ 	.string	"Build cuda_13.0.r13.0/compiler.36424714_0"
        /*0030*/ 	.string	"-arch sm_100 -m 64 "



//--------------------- .note.nv.cuinfo           --------------------------
	.section	.note.nv.cuinfo,"",@"SHT_NOTE"
	.sectionflags	@"SHF_NOTE_NV_CUINFO"
        /*0018*/ 	.short	0x0002
        /*001a*/ 	.short	0x0064
        /*001c*/ 	.short	0x0082
	.zero		2


//--------------------- .nv.info                  --------------------------
	.section	.nv.info,"",@"SHT_CUDA_INFO"
	.align	4


	//----- nvinfo : EIATTR_REGCOUNT
	.align		4
        /*0000*/ 	.byte	0x04, 0x2f
        /*0002*/ 	.short	(.L_1 - .L_0)
	.align		4
.L_0:
        /*0004*/ 	.word	index@(_Z9maxFinderPdS_i)
        /*0008*/ 	.word	0x00000020


	//----- nvinfo : EIATTR_FRAME_SIZE
	.align		4
.L_1:
        /*000c*/ 	.byte	0x04, 0x11
        /*000e*/ 	.short	(.L_3 - .L_2)
	.align		4
.L_2:
        /*0010*/ 	.word	index@(_Z9maxFinderPdS_i)
        /*0014*/ 	.word	0x00000000


	//----- nvinfo : EIATTR_MIN_STACK_SIZE
	.align		4
.L_3:
        /*0018*/ 	.byte	0x04, 0x12
        /*001a*/ 	.short	(.L_5 - .L_4)
	.align		4
.L_4:
        /*001c*/ 	.word	index@(_Z9maxFinderPdS_i)
        /*0020*/ 	.word	0x00000000
.L_5:


//--------------------- .nv.compat                --------------------------
	.section	.nv.compat,"",@"SHT_CUDA_COMPAT_INFO"
	.align	4
        /*0000*/ 	.byte	0x02, 0x09, 0x00, 0x00, 0x02, 0x02, 0x01, 0x00, 0x02, 0x05, 0x05, 0x00, 0x03, 0x07, 0x01, 0x01
        /*0010*/ 	.byte	0x02, 0x03, 0x00, 0x00, 0x02, 0x06, 0x01, 0x00, 0x04, 0x0b, 0x08, 0x00, 0x09, 0x00, 0x00, 0x00
        /*0020*/ 	.byte	0x00, 0x00, 0x00, 0x00


//--------------------- .nv.info._Z9maxFinderPdS_i --------------------------
	.section	.nv.info._Z9maxFinderPdS_i,"",@"SHT_CUDA_INFO"
	.sectionflags	@""
	.align	4


	//----- nvinfo : EIATTR_CUDA_API_VERSION
	.align		4
        /*0000*/ 	.byte	0x04, 0x37
        /*0002*/ 	.short	(.L_7 - .L_6)
.L_6:
        /*0004*/ 	.word	0x00000082


	//----- nvinfo : EIATTR_KPARAM_INFO
	.align		4
.L_7:
        /*0008*/ 	.byte	0x04, 0x17
        /*000a*/ 	.short	(.L_9 - .L_8)
.L_8:
        /*000c*/ 	.word	0x00000000
        /*0010*/ 	.short	0x0002
        /*0012*/ 	.short	0x0010
        /*0014*/ 	.byte	0x00, 0xf0, 0x11, 0x00


	//----- nvinfo : EIATTR_KPARAM_INFO
	.align		4
.L_9:
        /*0018*/ 	.byte	0x04, 0x17
        /*001a*/ 	.short	(.L_11 - .L_10)
.L_10:
        /*001c*/ 	.word	0x00000000
        /*0020*/ 	.short	0x0001
        /*0022*/ 	.short	0x0008
        /*0024*/ 	.byte	0x00, 0xf5, 0x21, 0x00


	//----- nvinfo : EIATTR_KPARAM_INFO
	.align		4
.L_11:
        /*0028*/ 	.byte	0x04, 0x17
        /*002a*/ 	.short	(.L_13 - .L_12)
.L_12:
        /*002c*/ 	.word	0x00000000
        /*0030*/ 	.short	0x0000
        /*0032*/ 	.short	0x0000
        /*0034*/ 	.byte	0x00, 0xf5, 0x21, 0x00


	//----- nvinfo : EIATTR_SPARSE_MMA_MASK
	.align		4
.L_13:
        /*0038*/ 	.byte	0x03, 0x50
        /*003a*/ 	.short	0x0000


	//----- nvinfo : EIATTR_MAXREG_COUNT
	.align		4
        /*003c*/ 	.byte	0x03, 0x1b
        /*003e*/ 	.short	0x00ff


	//----- nvinfo : EIATTR_NUM_BARRIERS
	.align		4
        /*0040*/ 	.byte	0x02, 0x4c
        /*0042*/ 	.byte	0x01
	.zero		1


	//----- nvinfo : EIATTR_MERCURY_ISA_VERSION
	.align		4
        /*0044*/ 	.byte	0x03, 0x5f
        /*0046*/ 	.short	0x0101


	//----- nvinfo : EIATTR_VRC_CTA_INIT_COUNT
	.align		4
        /*0048*/ 	.byte	0x02, 0x4a
	.zero		1
	.zero		1


	//----- nvinfo : EIATTR_EXIT_INSTR_OFFSETS
	.align		4
        /*004c*/ 	.byte	0x04, 0x1c
        /*004e*/ 	.short	(.L_15 - .L_14)


	//   ....[0]....
.L_14:
        /*0050*/ 	.word	0x00001030


	//   ....[1]....
        /*0054*/ 	.word	0x00001070


	//----- nvinfo : EIATTR_CRS_STACK_SIZE
	.align		4
.L_15:
        /*0058*/ 	.byte	0x04, 0x1e
        /*005a*/ 	.short	(.L_17 - .L_16)
.L_16:
        /*005c*/ 	.word	0x00000000


	//----- nvinfo : EIATTR_CBANK_PARAM_SIZE
	.align		4
.L_17:
        /*0060*/ 	.byte	0x03, 0x19
        /*0062*/ 	.short	0x0014


	//----- nvinfo : EIATTR_PARAM_CBANK
	.align		4
        /*0064*/ 	.byte	0x04, 0x0a
        /*0066*/ 	.short	(.L_19 - .L_18)
	.align		4
.L_18:
        /*0068*/ 	.word	index@(.nv.constant0._Z9maxFinderPdS_i)
        /*006c*/ 	.short	0x0380
        /*006e*/ 	.short	0x0014


	//----- nvinfo : EIATTR_SW_WAR
	.align		4
.L_19:
        /*0070*/ 	.byte	0x04, 0x36
        /*0072*/ 	.short	(.L_21 - .L_20)
.L_20:
        /*0074*/ 	.word	0x00000008
.L_21:


//--------------------- .nv.callgraph             --------------------------
	.section	.nv.callgraph,"",@"SHT_CUDA_CALLGRAPH"
	.align	4
	.sectionentsize	8
	.align		4
        /*0000*/ 	.word	0x00000000
	.align		4
        /*0004*/ 	.word	0xffffffff
	.align		4
        /*0008*/ 	.word	0x00000000
	.align		4
        /*000c*/ 	.word	0xfffffffe
	.align		4
        /*0010*/ 	.word	0x00000000
	.align		4
        /*0014*/ 	.word	0xfffffffd
	.align		4
        /*0018*/ 	.word	0x00000000
	.align		4
        /*001c*/ 	.word	0xfffffffc


//--------------------- .text._Z9maxFinderPdS_i   --------------------------
	.section	.text._Z9maxFinderPdS_i,"ax",@progbits
	.align	128
        .global         _Z9maxFinderPdS_i
        .type           _Z9maxFinderPdS_i,@function
        .size           _Z9maxFinderPdS_i,(.L_x_17 - _Z9maxFinderPdS_i)
        .other          _Z9maxFinderPdS_i,@"STO_CUDA_ENTRY STV_DEFAULT"
_Z9maxFinderPdS_i:
.text._Z9maxFinderPdS_i:
[----:B------:R-:W-:Y:S01]  /*0000*/  LDC R1, c[0x0][0x37c] ;  /* 0x0000df00ff017b82 */ /* 0x000fe20000000800 */
[----:B------:R-:W0:Y:S07]  /*0010*/  S2R R0, SR_TID.X ;  /* 0x0000000000007919 */ /* 0x000e2e0000002100 */
[----:B------:R-:W1:Y:S01]  /*0020*/  S2UR UR7, SR_CTAID.X ;  /* 0x00000000000779c3 */ /* 0x000e620000002500 */
[----:B------:R-:W2:Y:S01]  /*0030*/  LDCU UR5, c[0x0][0x360] ;  /* 0x00006c00ff0577ac */ /* 0x000ea20008000800 */
[----:B------:R-:W-:Y:S01]  /*0040*/  BSSY.RECONVERGENT B2, `(.L_x_0) ;  /* 0x00000e7000027945 */ /* 0x000fe20003800200 */
[----:B------:R-:W-:Y:S01]  /*0050*/  CS2R R4, SRZ ;  /* 0x0000000000047805 */ /* 0x000fe2000001ff00 */
[----:B------:R-:W3:Y:S01]  /*0060*/  LDCU UR10, c[0x0][0x390] ;  /* 0x00007200ff0a77ac */ /* 0x000ee20008000800 */
[----:B------:R-:W4:Y:S01]  /*0070*/  LDCU.64 UR8, c[0x0][0x358] ;  /* 0x00006b00ff0877ac */ /* 0x000f220008000a00 */
[----:B--2---:R-:W-:Y:S01]  /*0080*/  IMAD.U32 R2, RZ, RZ, UR5 ;  /* 0x00000005ff027e24 */ /* 0x004fe2000f8e00ff */
[----:B-1----:R-:W-:-:S06]  /*0090*/  UIMAD UR4, UR5, UR7, URZ ;  /* 0x00000007050472a4 */ /* 0x002fcc000f8e02ff */
[----:B0-----:R-:W-:-:S05]  /*00a0*/  VIADD R3, R0, UR4 ;  /* 0x0000000400037c36 */ /* 0x001fca0008000000 */
[----:B---3--:R-:W-:-:S13]  /*00b0*/  ISETP.GE.U32.AND P0, PT, R3, UR10, PT ;  /* 0x0000000a03007c0c */ /* 0x008fda000bf06070 */
[----:B----4-:R-:W-:Y:S05]  /*00c0*/  @P0 BRA `(.L_x_1) ;  /* 0x0000000c00780947 */ /* 0x010fea0003800000 */
[----:B------:R-:W0:Y:S01]  /*00d0*/  I2F.U32.RP R8, R2 ;  /* 0x0000000200087306 */ /* 0x000e220000209000 */
[----:B------:R-:W-:Y:S01]  /*00e0*/  IMAD.MOV.U32 R4, RZ, RZ, R3 ;  /* 0x000000ffff047224 */ /* 0x000fe200078e0003 */
[----:B------:R-:W-:Y:S01]  /*00f0*/  IADD3 R11, PT, PT, RZ, -R2, RZ ;  /* 0x80000002ff0b7210 */ /* 0x000fe20007ffe0ff */
[----:B------:R-:W-:Y:S01]  /*0100*/  BSSY.RECONVERGENT B1, `(.L_x_2) ;  /* 0x00000ca000017945 */ /* 0x000fe20003800200 */
[C---:B------:R-:W-:Y:S01]  /*0110*/  ISETP.NE.U32.AND P2, PT, R2.reuse, RZ, PT ;  /* 0x000000ff0200720c */ /* 0x040fe20003f45070 */
[----:B------:R-:W-:Y:S02]  /*0120*/  IMAD.IADD R3, R2, 0x1, R4 ;  /* 0x0000000102037824 */ /* 0x000fe400078e0204 */
[----:B------:R-:W-:-:S03]  /*0130*/  IMAD.MOV.U32 R21, RZ, RZ, RZ ;  /* 0x000000ffff157224 */ /* 0x000fc600078e00ff */
[C---:B------:R-:W-:Y:S02]  /*0140*/  VIMNMX.U32 R6, PT, PT, R3.reuse, UR10, !PT ;  /* 0x0000000a03067c48 */ /* 0x040fe4000ffe0000 */
[----:B------:R-:W-:Y:S01]  /*0150*/  ISETP.GE.U32.AND P3, PT, R3, UR10, PT ;  /* 0x0000000a03007c0c */ /* 0x000fe2000bf66070 */
[----:B0-----:R-:W0:Y:S02]  /*0160*/  MUFU.RCP R8, R8 ;  /* 0x0000000800087308 */ /* 0x001e240000001000 */
[----:B------:R-:W-:Y:S02]  /*0170*/  IMAD.IADD R5, R6, 0x1, -R3 ;  /* 0x0000000106057824 */ /* 0x000fe400078e0a03 */
[----:B------:R-:W-:Y:S02]  /*0180*/  HFMA2 R6, -RZ, RZ, 0, 0 ;  /* 0x00000000ff067431 */ /* 0x000fe400000001ff */
[----:B------:R-:W-:-:S06]  /*0190*/  VIADD R9, R5, 0xffffffff ;  /* 0xffffffff05097836 */ /* 0x000fcc0000000000 */
[----:B------:R-:W-:Y:S01]  /*01a0*/  @P3 IMAD.MOV R9, RZ, RZ, R5 ;  /* 0x000000ffff093224 */ /* 0x000fe200078e0205 */
[----:B0-----:R-:W-:-:S06]  /*01b0*/  IADD3 R7, PT, PT, R8, 0xffffffe, RZ ;  /* 0x0ffffffe08077810 */ /* 0x001fcc0007ffe0ff */
[----:B------:R-:W0:Y:S02]  /*01c0*/  F2I.FTZ.U32.TRUNC.NTZ R7, R7 ;  /* 0x0000000700077305 */ /* 0x000e24000021f000 */
[----:B0-----:R-:W-:-:S04]  /*01d0*/  IMAD R11, R11, R7, RZ ;  /* 0x000000070b0b7224 */ /* 0x001fc800078e02ff */
[----:B------:R-:W-:-:S06]  /*01e0*/  IMAD.HI.U32 R6, R7, R11, R6 ;  /* 0x0000000b07067227 */ /* 0x000fcc00078e0006 */
[----:B------:R-:W-:-:S04]  /*01f0*/  IMAD.HI.U32 R6, R6, R9, RZ ;  /* 0x0000000906067227 */ /* 0x000fc800078e00ff */
[----:B------:R-:W-:-:S04]  /*0200*/  IMAD.MOV R5, RZ, RZ, -R6 ;  /* 0x000000ffff057224 */ /* 0x000fc800078e0a06 */
[----:B------:R-:W-:Y:S01]  /*0210*/  IMAD R9, R2, R5, R9 ;  /* 0x0000000502097224 */ /* 0x000fe200078e0209 */
[----:B------:R-:W-:-:S04]  /*0220*/  SEL R5, RZ, 0x1, P3 ;  /* 0x00000001ff057807 */ /* 0x000fc80001800000 */
[----:B------:R-:W-:-:S13]  /*0230*/  ISETP.GE.U32.AND P0, PT, R9, R2, PT ;  /* 0x000000020900720c */ /* 0x000fda0003f06070 */
[----:B------:R-:W-:Y:S01]  /*0240*/  @P0 IADD3 R9, PT, PT, -R2, R9, RZ ;  /* 0x0000000902090210 */ /* 0x000fe20007ffe1ff */
[----:B------:R-:W-:-:S03]  /*0250*/  @P0 VIADD R6, R6, 0x1 ;  /* 0x0000000106060836 */ /* 0x000fc60000000000 */
[----:B------:R-:W-:-:S13]  /*0260*/  ISETP.GE.U32.AND P1, PT, R9, R2, PT ;  /* 0x000000020900720c */ /* 0x000fda0003f26070 */
[----:B------:R-:W-:Y:S01]  /*0270*/  @P1 VIADD R6, R6, 0x1 ;  /* 0x0000000106061836 */ /* 0x000fe20000000000 */
[----:B------:R-:W-:-:S04]  /*0280*/  @!P2 LOP3.LUT R6, RZ, R2, RZ, 0x33, !PT ;  /* 0x00000002ff06a212 */ /* 0x000fc800078e33ff */
[----:B------:R-:W-:-:S04]  /*0290*/  IADD3 R5, PT, PT, R5, R6, RZ ;  /* 0x0000000605057210 */ /* 0x000fc80007ffe0ff */
[C---:B------:R-:W-:Y:S01]  /*02a0*/  ISETP.GE.U32.AND P0, PT, R5.reuse, 0x3, PT ;  /* 0x000000030500780c */ /* 0x040fe20003f06070 */
[----:B------:R-:W-:Y:S01]  /*02b0*/  VIADD R20, R5, 0x1 ;  /* 0x0000000105147836 */ /* 0x000fe20000000000 */
[----:B------:R-:W-:-:S04]  /*02c0*/  MOV R5, RZ ;  /* 0x000000ff00057202 */ /* 0x000fc80000000f00 */
[----:B------:R-:W-:-:S07]  /*02d0*/  LOP3.LUT R6, R20, 0x3, RZ, 0xc0, !PT ;  /* 0x0000000314067812 */ /* 0x000fce00078ec0ff */
[----:B------:R-:W-:Y:S05]  /*02e0*/  @!P0 BRA `(.L_x_3) ;  /* 0x0000000800ac8947 */ /* 0x000fea0003800000 */
[----:B------:R-:W-:Y:S01]  /*02f0*/  LOP3.LUT R20, R20, 0xfffffffc, RZ, 0xc0, !PT ;  /* 0xfffffffc14147812 */ /* 0x000fe200078ec0ff */
[----:B------:R-:W0:Y:S01]  /*0300*/  LDC.64 R12, c[0x0][0x380] ;  /* 0x0000e000ff0c7b82 */ /* 0x000e220000000a00 */
[----:B------:R-:W-:Y:S01]  /*0310*/  UIADD3 UR5, UPT, UPT, UR7, 0x2, URZ ;  /* 0x0000000207057890 */ /* 0x000fe2000fffe0ff */
[----:B------:R-:W-:Y:S01]  /*0320*/  BSSY.RELIABLE B0, `(.L_x_4) ;  /* 0x0000091000007945 */ /* 0x000fe20003800100 */
[----:B------:R-:W-:Y:S01]  /*0330*/  UIADD3 UR6, UPT, UPT, UR7, 0x3, URZ ;  /* 0x0000000307067890 */ /* 0x000fe2000fffe0ff */
[----:B------:R-:W-:Y:S01]  /*0340*/  IMAD.MOV R20, RZ, RZ, -R20 ;  /* 0x000000ffff147224 */ /* 0x000fe200078e0a14 */
[----:B------:R-:W-:Y:S01]  /*0350*/  MOV R5, RZ ;  /* 0x000000ff00057202 */ /* 0x000fe20000000f00 */
[----:B------:R-:W-:Y:S02]  /*0360*/  IMAD.MOV.U32 R21, RZ, RZ, RZ ;  /* 0x000000ffff157224 */ /* 0x000fe400078e00ff */
[--C-:B------:R-:W-:Y:S01]  /*0370*/  IMAD R18, R2, UR5, R0.reuse ;  /* 0x0000000502127c24 */ /* 0x100fe2000f8e0200 */
[----:B------:R-:W-:Y:S01]  /*0380*/  ISETP.GE.AND P0, PT, R20, RZ, PT ;  /* 0x000000ff1400720c */ /* 0x000fe20003f06270 */
[----:B------:R-:W-:-:S12]  /*0390*/  IMAD R10, R2, UR6, R0 ;  /* 0x00000006020a7c24 */ /* 0x000fd8000f8e0200 */
[----:B------:R-:W-:Y:S05]  /*03a0*/  @P0 BRA `(.L_x_5) ;  /* 0x0000000800200947 */ /* 0x000fea0003800000 */
[----:B------:R-:W-:Y:S01]  /*03b0*/  IMAD.MOV R7, RZ, RZ, -R20 ;  /* 0x000000ffff077224 */ /* 0x000fe200078e0a14 */
[----:B------:R-:W-:Y:S01]  /*03c0*/  BSSY.RECONVERGENT B3, `(.L_x_6) ;  /* 0x0000055000037945 */ /* 0x000fe20003800200 */
[----:B------:R-:W-:-:S03]  /*03d0*/  PLOP3.LUT P0, PT, PT, PT, PT, 0x80, 0x8 ;  /* 0x000000000008781c */ /* 0x000fc60003f0f070 */
[----:B------:R-:W-:-:S13]  /*03e0*/  ISETP.GT.AND P1, PT, R7, 0xc, PT ;  /* 0x0000000c0700780c */ /* 0x000fda0003f24270 */
[----:B------:R-:W-:Y:S05]  /*03f0*/  @!P1 BRA `(.L_x_7) ;  /* 0x0000000400449947 */ /* 0x000fea0003800000 */
[----:B------:R-:W1:Y:S01]  /*0400*/  LDC.64 R14, c[0x0][0x380] ;  /* 0x0000e000ff0e7b82 */ /* 0x000e620000000a00 */
[----:B------:R-:W-:-:S13]  /*0410*/  PLOP3.LUT P0, PT, PT, PT, PT, 0x8, 0x80 ;  /* 0x000000000080781c */ /* 0x000fda0003f0e170 */
.L_x_8:
[----:B-1----:R-:W-:-:S04]  /*0420*/  IMAD.WIDE.U32 R8, R18, 0x8, R14 ;  /* 0x0000000812087825 */ /* 0x002fc800078e000e */
[--C-:B------:R-:W-:Y:S02]  /*0430*/  IMAD.WIDE.U32 R28, R4, 0x8, R14.reuse ;  /* 0x00000008041c7825 */ /* 0x100fe400078e000e */
[----:B------:R-:W2:Y:S02]  /*0440*/  LDG.E.64 R8, desc[UR8][R8.64] ;  /* 0x0000000808087981 */ /* 0x000ea4000c1e1b00 */
[----:B------:R-:W-:Y:S02]  /*0450*/  IMAD.WIDE.U32 R26, R3, 0x8, R14 ;  /* 0x00000008031a7825 */ /* 0x000fe400078e000e */
[----:B------:R-:W3:Y:S02]  /*0460*/  LDG.E.64 R16, desc[UR8][R28.64] ;  /* 0x000000081c107981 */ /* 0x000ee4000c1e1b00 */
[----:B------:R-:W-:Y:S02]  /*0470*/  IMAD R18, R2, 0x4, R18 ;  /* 0x0000000402127824 */ /* 0x000fe400078e0212 */
[--C-:B------:R-:W-:Y:S01]  /*0480*/  IMAD.WIDE.U32 R22, R10, 0x8, R14.reuse ;  /* 0x000000080a167825 */ /* 0x100fe200078e000e */
[----:B------:R-:W4:Y:S05]  /*0490*/  LDG.E.64 R24, desc[UR8][R26.64] ;  /* 0x000000081a187981 */ /* 0x000f2a000c1e1b00 */
[----:B------:R-:W5:Y:S01]  /*04a0*/  LDG.E.64 R22, desc[UR8][R22.64] ;  /* 0x0000000816167981 */ /* 0x000f62000c1e1b00 */
[----:B--2---:R1:W-:Y:S02]  /*04b0*/  F2F.F32.F64 R7, R8 ;  /* 0x0000000800077310 */ /* 0x0043e40000301000 */
[----:B-1----:R-:W-:-:S06]  /*04c0*/  IMAD.WIDE.U32 R8, R18, 0x8, R14 ;  /* 0x0000000812087825 */ /* 0x002fcc00078e000e */
[----:B------:R-:W2:Y:S01]  /*04d0*/  LDG.E.64 R8, desc[UR8][R8.64] ;  /* 0x0000000808087981 */ /* 0x000ea2000c1e1b00 */
[C---:B------:R-:W-:Y:S01]  /*04e0*/  IMAD R4, R2.reuse, 0x4, R4 ;  /* 0x0000000402047824 */ /* 0x040fe200078e0204 */
[----:B---3--:R-:W-:Y:S01]  /*04f0*/  F2F.F32.F64 R17, R16 ;  /* 0x0000001000117310 */ /* 0x008fe20000301000 */
[----:B------:R-:W-:-:S07]  /*0500*/  LEA R10, R2, R10, 0x2 ;  /* 0x0000000a020a7211 */ /* 0x000fce00078e10ff */
[----:B----4-:R1:W3:Y:S02]  /*0510*/  F2F.F32.F64 R16, R24 ;  /* 0x0000001800107310 */ /* 0x0102e40000301000 */
[----:B-1----:R-:W-:-:S06]  /*0520*/  IMAD.WIDE.U32 R24, R4, 0x8, R14 ;  /* 0x0000000804187825 */ /* 0x002fcc00078e000e */
[----:B-----5:R1:W4:Y:S01]  /*0530*/  F2F.F32.F64 R27, R22 ;  /* 0x00000016001b7310 */ /* 0x0203220000301000 */
[----:B------:R-:W-:Y:S01]  /*0540*/  IMAD R4, R2, 0x4, R4 ;  /* 0x0000000402047824 */ /* 0x000fe200078e0204 */
[----:B------:R-:W5:Y:S01]  /*0550*/  LDG.E.64 R24, desc[UR8][R24.64] ;  /* 0x0000000818187981 */ /* 0x000f62000c1e1b00 */
[----:B-1----:R-:W-:-:S06]  /*0560*/  IMAD.WIDE.U32 R22, R10, 0x8, R14 ;  /* 0x000000080a167825 */ /* 0x002fcc00078e000e */
[----:B------:R-:W4:Y:S01]  /*0570*/  LDG.E.64 R22, desc[UR8][R22.64] ;  /* 0x0000000816167981 */ /* 0x000f22000c1e1b00 */
[----:B--2---:R1:W-:Y:S02]  /*0580*/  F2F.F32.F64 R26, R8 ;  /* 0x00000008001a7310 */ /* 0x0043e40000301000 */
[----:B-1----:R-:W-:-:S06]  /*0590*/  IMAD.WIDE.U32 R8, R4, 0x8, R14 ;  /* 0x0000000804087825 */ /* 0x002fcc00078e000e */
[----:B------:R-:W2:Y:S01]  /*05a0*/  LDG.E.64 R8, desc[UR8][R8.64] ;  /* 0x0000000808087981 */ /* 0x000ea2000c1e1b00 */
[C---:B------:R-:W-:Y:S01]  /*05b0*/  LEA R3, R2.reuse, R3, 0x2 ;  /* 0x0000000302037211 */ /* 0x040fe200078e10ff */
[----:B------:R-:W-:-:S04]  /*05c0*/  IMAD R18, R2, 0x4, R18 ;  /* 0x0000000402127824 */ /* 0x000fc800078e0212 */
[----:B------:R-:W-:Y:S01]  /*05d0*/  IMAD.WIDE.U32 R28, R3, 0x8, R14 ;  /* 0x00000008031c7825 */ /* 0x000fe200078e000e */
[C---:B------:R-:W-:Y:S01]  /*05e0*/  LEA R3, R2.reuse, R3, 0x2 ;  /* 0x0000000302037211 */ /* 0x040fe200078e10ff */
[----:B-----5:R-:W-:Y:S01]  /*05f0*/  F2F.F32.F64 R25, R24 ;  /* 0x0000001800197310 */ /* 0x020fe20000301000 */
[----:B------:R-:W-:-:S03]  /*0600*/  LEA R10, R2, R10, 0x2 ;  /* 0x0000000a020a7211 */ /* 0x000fc600078e10ff */
[----:B------:R-:W5:Y:S01]  /*0610*/  LDG.E.64 R28, desc[UR8][R28.64] ;  /* 0x000000081c1c7981 */ /* 0x000f62000c1e1b00 */
[----:B---3--:R-:W-:-:S03]  /*0620*/  FMNMX3 R21, R21, R17, R16, !PT ;  /* 0x0000001115157276 */ /* 0x008fc60007800010 */
[----:B----4-:R1:W-:Y:S01]  /*0630*/  F2F.F32.F64 R11, R22 ;  /* 0x00000016000b7310 */ /* 0x0103e20000301000 */
[----:B------:R-:W-:-:S06]  /*0640*/  IMAD.WIDE.U32 R16, R10, 0x8, R14 ;  /* 0x000000080a107825 */ /* 0x000fcc00078e000e */
[----:B------:R-:W3:Y:S01]  /*0650*/  LDG.E.64 R16, desc[UR8][R16.64] ;  /* 0x0000000810107981 */ /* 0x000ee2000c1e1b00 */
[----:B-1----:R-:W-:-:S06]  /*0660*/  IMAD.WIDE.U32 R22, R3, 0x8, R14 ;  /* 0x0000000803167825 */ /* 0x002fcc00078e000e */
[----:B------:R-:W4:Y:S01]  /*0670*/  LDG.E.64 R22, desc[UR8][R22.64] ;  /* 0x0000000816167981 */ /* 0x000f22000c1e1b00 */
[----:B--2---:R1:W-:Y:S02]  /*0680*/  F2F.F32.F64 R24, R8 ;  /* 0x0000000800187310 */ /* 0x0043e40000301000 */
[----:B-1----:R-:W-:-:S06]  /*0690*/  IMAD.WIDE.U32 R8, R18, 0x8, R14 ;  /* 0x0000000812087825 */ /* 0x002fcc00078e000e */
[----:B------:R-:W2:Y:S01]  /*06a0*/  LDG.E.64 R8, desc[UR8][R8.64] ;  /* 0x0000000808087981 */ /* 0x000ea2000c1e1b00 */
[C---:B------:R-:W-:Y:S01]  /*06b0*/  IMAD R4, R2.reuse, 0x4, R4 ;  /* 0x0000000402047824 */ /* 0x040fe200078e0204 */
[----:B------:R-:W-:Y:S02]  /*06c0*/  LEA R3, R2, R3, 0x2 ;  /* 0x0000000302037211 */ /* 0x000fe400078e10ff */
[----:B------:R-:W-:Y:S02]  /*06d0*/  FMNMX3 R27, R21, R7, R27, !PT ;  /* 0x00000007151b7276 */ /* 0x000fe4000780001b */
[----:B---3--:R1:W-:Y:S08]  /*06e0*/  F2F.F32.F64 R7, R16 ;  /* 0x0000001000077310 */ /* 0x0083f00000301000 */
[----:B----4-:R-:W-:Y:S01]  /*06f0*/  F2F.F32.F64 R22, R22 ;  /* 0x0000001600167310 */ /* 0x010fe20000301000 */
[----:B-1----:R-:W-:-:S06]  /*0700*/  IMAD.WIDE.U32 R16, R3, 0x8, R14 ;  /* 0x0000000803107825 */ /* 0x002fcc00078e000e */
[----:B------:R-:W3:Y:S01]  /*0710*/  LDG.E.64 R16, desc[UR8][R16.64] ;  /* 0x0000000810107981 */ /* 0x000ee2000c1e1b00 */
[----:B--2---:R1:W-:Y:S02]  /*0720*/  F2F.F32.F64 R23, R8 ;  /* 0x0000000800177310 */ /* 0x0043e40000301000 */
[----:B-1----:R-:W-:-:S06]  /*0730*/  IMAD.WIDE.U32 R8, R4, 0x8, R14 ;  /* 0x0000000804087825 */ /* 0x002fcc00078e000e */
[----:B------:R-:W2:Y:S01]  /*0740*/  LDG.E.64 R8, desc[UR8][R8.64] ;  /* 0x0000000808087981 */ /* 0x000ea2000c1e1b00 */
[----:B-----5:R-:W1:Y:S02]  /*0750*/  F2F.F32.F64 R19, R28 ;  /* 0x0000001c00137310 */ /* 0x020e640000301000 */
[----:B-1----:R-:W-:-:S06]  /*0760*/  FMNMX3 R25, R27, R25, R19, !PT ;  /* 0x000000191b197276 */ /* 0x002fcc0007800013 */
[----:B--2---:R1:W-:Y:S02]  /*0770*/  F2F.F32.F64 R21, R8 ;  /* 0x0000000800157310 */ /* 0x0043e40000301000 */
[C---:B-1----:R-:W-:Y:S01]  /*0780*/  LEA R9, R2.reuse, R10, 0x2 ;  /* 0x0000000a02097211 */ /* 0x042fe200078e10ff */
[----:B------:R-:W-:-:S05]  /*0790*/  IMAD R8, R2, 0x4, R18 ;  /* 0x0000000402087824 */ /* 0x000fca00078e0212 */
[----:B---3--:R1:W2:Y:S01]  /*07a0*/  F2F.F32.F64 R10, R16 ;  /* 0x00000010000a7310 */ /* 0x0082a20000301000 */
[----:B------:R-:W-:-:S06]  /*07b0*/  IMAD.WIDE.U32 R18, R9, 0x8, R14 ;  /* 0x0000000809127825 */ /* 0x000fcc00078e000e */
[----:B------:R-:W3:Y:S01]  /*07c0*/  LDG.E.64 R18, desc[UR8][R18.64] ;  /* 0x0000000812127981 */ /* 0x000ee2000c1e1b00 */
[----:B-1----:R-:W-:-:S06]  /*07d0*/  IMAD.WIDE.U32 R16, R8, 0x8, R14 ;  /* 0x0000000808107825 */ /* 0x002fcc00078e000e */
[----:B------:R-:W4:Y:S01]  /*07e0*/  LDG.E.64 R16, desc[UR8][R16.64] ;  /* 0x0000000810107981 */ /* 0x000f22000c1e1b00 */
[----:B------:R-:W-:Y:S01]  /*07f0*/  VIADD R20, R20, 0x10 ;  /* 0x0000001014147836 */ /* 0x000fe20000000000 */
[----:B------:R-:W-:Y:S01]  /*0800*/  FMNMX3 R11, R25, R26, R11, !PT ;  /* 0x0000001a190b7276 */ /* 0x000fe2000780000b */
[----:B------:R-:W-:-:S03]  /*0810*/  IMAD R5, R2, 0x4, R5 ;  /* 0x0000000402057824 */ /* 0x000fc600078e0205 */
[----:B------:R-:W-:Y:S02]  /*0820*/  ISETP.GE.AND P1, PT, R20, -0xc, PT ;  /* 0xfffffff41400780c */ /* 0x000fe40003f26270 */
[----:B------:R-:W-:Y:S02]  /*0830*/  FMNMX3 R22, R11, R24, R22, !PT ;  /* 0x000000180b167276 */ /* 0x000fe40007800016 */
[----:B------:R-:W-:Y:S02]  /*0840*/  LEA R5, R2, R5, 0x2 ;  /* 0x0000000502057211 */ /* 0x000fe400078e10ff */
[----:B------:R-:W-:Y:S02]  /*0850*/  FMNMX3 R7, R22, R23, R7, !PT ;  /* 0x0000001716077276 */ /* 0x000fe40007800007 */
[C---:B------:R-:W-:Y:S02]  /*0860*/  LEA R5, R2.reuse, R5, 0x2 ;  /* 0x0000000502057211 */ /* 0x040fe400078e10ff */
[----:B--2---:R-:W-:Y:S01]  /*0870*/  FMNMX3 R10, R7, R21, R10, !PT ;  /* 0x00000015070a7276 */ /* 0x004fe2000780000a */
[C---:B------:R-:W-:Y:S01]  /*0880*/  IMAD R3, R2.reuse, 0x4, R3 ;  /* 0x0000000402037824 */ /* 0x040fe200078e0203 */
[C---:B------:R-:W-:Y:S01]  /*0890*/  LEA R4, R2.reuse, R4, 0x2 ;  /* 0x0000000402047211 */ /* 0x040fe200078e10ff */
[C---:B------:R-:W-:Y:S01]  /*08a0*/  IMAD R5, R2.reuse, 0x4, R5 ;  /* 0x0000000402057824 */ /* 0x040fe200078e0205 */
[----:B---3--:R1:W-:Y:S08]  /*08b0*/  F2F.F32.F64 R25, R18 ;  /* 0x0000001200197310 */ /* 0x0083f00000301000 */
[----:B----4-:R-:W2:Y:S01]  /*08c0*/  F2F.F32.F64 R27, R16 ;  /* 0x00000010001b7310 */ /* 0x010ea20000301000 */
[----:B-1----:R-:W-:-:S02]  /*08d0*/  LEA R18, R2, R8, 0x2 ;  /* 0x0000000802127211 */ /* 0x002fc400078e10ff */
[----:B--2---:R-:W-:Y:S01]  /*08e0*/  FMNMX3 R21, R10, R27, R25, !PT ;  /* 0x0000001b0a157276 */ /* 0x004fe20007800019 */
[----:B------:R-:W-:Y:S01]  /*08f0*/  IMAD R10, R2, 0x4, R9 ;  /* 0x00000004020a7824 */ /* 0x000fe200078e0209 */
[----:B------:R-:W-:Y:S06]  /*0900*/  @!P1 BRA `(.L_x_8) ;  /* 0xfffffff800c49947 */ /* 0x000fec000383ffff */
.L_x_7:
[----:B------:R-:W-:Y:S05]  /*0910*/  BSYNC.RECONVERGENT B3 ;  /* 0x0000000000037941 */ /* 0x000fea0003800200 */
.L_x_6:
[----:B------:R-:W-:Y:S01]  /*0920*/  IADD3 R7, PT, PT, -R20, RZ, RZ ;  /* 0x000000ff14077210 */ /* 0x000fe20007ffe1ff */
[----:B------:R-:W-:Y:S03]  /*0930*/  BSSY.RECONVERGENT B3, `(.L_x_9) ;  /* 0x000002c000037945 */ /* 0x000fe60003800200 */
[----:B------:R-:W-:-:S13]  /*0940*/  ISETP.GT.AND P1, PT, R7, 0x4, PT ;  /* 0x000000040700780c */ /* 0x000fda0003f24270 */
[----:B------:R-:W-:Y:S05]  /*0950*/  @!P1 BRA `(.L_x_10) ;  /* 0x0000000000a49947 */ /* 0x000fea0003800000 */
[----:B------:R-:W1:Y:S02]  /*0960*/  LDC.64 R8, c[0x0][0x380] ;  /* 0x0000e000ff087b82 */ /* 0x000e640000000a00 */
[----:B-1----:R-:W-:-:S04]  /*0970*/  IMAD.WIDE.U32 R14, R3, 0x8, R8 ;  /* 0x00000008030e7825 */ /* 0x002fc800078e0008 */
[----:B------:R-:W-:Y:S02]  /*0980*/  IMAD.WIDE.U32 R28, R4, 0x8, R8 ;  /* 0x00000008041c7825 */ /* 0x000fe400078e0008 */
[----:B------:R-:W2:Y:S01]  /*0990*/  LDG.E.64 R14, desc[UR8][R14.64] ;  /* 0x000000080e0e7981 */ /* 0x000ea2000c1e1b00 */
[C---:B------:R-:W-:Y:S01]  /*09a0*/  LEA R3, R2.reuse, R3, 0x2 ;  /* 0x0000000302037211 */ /* 0x040fe200078e10ff */
[C---:B------:R-:W-:Y:S02]  /*09b0*/  IMAD R24, R2.reuse, 0x4, R18 ;  /* 0x0000000402187824 */ /* 0x040fe400078e0212 */
[C---:B------:R-:W-:Y:S01]  /*09c0*/  IMAD R4, R2.reuse, 0x4, R4 ;  /* 0x0000000402047824 */ /* 0x040fe200078e0204 */
[----:B------:R-:W3:Y:S01]  /*09d0*/  LDG.E.64 R28, desc[UR8][R28.64] ;  /* 0x000000081c1c7981 */ /* 0x000ee2000c1e1b00 */
[----:B------:R-:W-:Y:S01]  /*09e0*/  LEA R26, R2, R10, 0x2 ;  /* 0x0000000a021a7211 */ /* 0x000fe200078e10ff */
[----:B------:R-:W-:-:S04]  /*09f0*/  IMAD.WIDE.U32 R16, R3, 0x8, R8 ;  /* 0x0000000803107825 */ /* 0x000fc800078e0008 */
[--C-:B------:R-:W-:Y:S02]  /*0a00*/  IMAD.WIDE.U32 R22, R4, 0x8, R8.reuse ;  /* 0x0000000804167825 */ /* 0x100fe400078e0008 */
[----:B------:R-:W4:Y:S04]  /*0a10*/  LDG.E.64 R16, desc[UR8][R16.64] ;  /* 0x0000000810107981 */ /* 0x000f28000c1e1b00 */
[----:B------:R-:W5:Y:S01]  /*0a20*/  LDG.E.64 R22, desc[UR8][R22.64] ;  /* 0x0000000816167981 */ /* 0x000f62000c1e1b00 */
[----:B--2---:R1:W-:Y:S02]  /*0a30*/  F2F.F32.F64 R7, R14 ;  /* 0x0000000e00077310 */ /* 0x0043e40000301000 */
[----:B-1----:R-:W-:-:S04]  /*0a40*/  IMAD.WIDE.U32 R14, R18, 0x8, R8 ;  /* 0x00000008120e7825 */ /* 0x002fc800078e0008 */
[--C-:B------:R-:W-:Y:S02]  /*0a50*/  IMAD.WIDE.U32 R18, R10, 0x8, R8.reuse ;  /* 0x000000080a127825 */ /* 0x100fe400078e0008 */
[----:B------:R1:W2:Y:S04]  /*0a60*/  LDG.E.64 R10, desc[UR8][R14.64] ;  /* 0x000000080e0a7981 */ /* 0x0002a8000c1e1b00 */
[----:B------:R-:W2:Y:S01]  /*0a70*/  LDG.E.64 R18, desc[UR8][R18.64] ;  /* 0x0000000812127981 */ /* 0x000ea2000c1e1b00 */
[----:B-1----:R-:W-:-:S04]  /*0a80*/  IMAD.WIDE.U32 R14, R24, 0x8, R8 ;  /* 0x00000008180e7825 */ /* 0x002fc800078e0008 */
[----:B------:R-:W-:Y:S02]  /*0a90*/  IMAD.WIDE.U32 R8, R26, 0x8, R8 ;  /* 0x000000081a087825 */ /* 0x000fe400078e0008 */
[----:B------:R-:W2:Y:S04]  /*0aa0*/  LDG.E.64 R14, desc[UR8][R14.64] ;  /* 0x000000080e0e7981 */ /* 0x000ea8000c1e1b00 */
[----:B------:R-:W2:Y:S01]  /*0ab0*/  LDG.E.64 R8, desc[UR8][R8.64] ;  /* 0x0000000808087981 */ /* 0x000ea2000c1e1b00 */
[----:B---3--:R-:W1:Y:S08]  /*0ac0*/  F2F.F32.F64 R25, R28 ;  /* 0x0000001c00197310 */ /* 0x008e700000301000 */
[----:B-----5:R-:W-:Y:S08]  /*0ad0*/  F2F.F32.F64 R28, R22 ;  /* 0x00000016001c7310 */ /* 0x020ff00000301000 */
[----:B----4-:R-:W-:Y:S01]  /*0ae0*/  F2F.F32.F64 R29, R16 ;  /* 0x00000010001d7310 */ /* 0x010fe20000301000 */
[----:B-1----:R-:W-:Y:S01]  /*0af0*/  FMNMX3 R7, R21, R25, R7, !PT ;  /* 0x0000001915077276 */ /* 0x002fe20007800007 */
[C---:B------:R-:W-:Y:S01]  /*0b00*/  IMAD R5, R2.reuse, 0x4, R5 ;  /* 0x0000000402057824 */ /* 0x040fe200078e0205 */
[----:B------:R-:W-:Y:S01]  /*0b10*/  PLOP3.LUT P0, PT, PT, PT, PT, 0x8, 0x80 ;  /* 0x000000000080781c */ /* 0x000fe20003f0e170 */
[----:B------:R-:W-:Y:S01]  /*0b20*/  IMAD R3, R2, 0x4, R3 ;  /* 0x0000000402037824 */ /* 0x000fe200078e0203 */
[----:B------:R-:W-:Y:S01]  /*0b30*/  IADD3 R20, PT, PT, R20, 0x8, RZ ;  /* 0x0000000814147810 */ /* 0x000fe20007ffe0ff */
[C---:B------:R-:W-:Y:S01]  /*0b40*/  IMAD R5, R2.reuse, 0x4, R5 ;  /* 0x0000000402057824 */ /* 0x040fe200078e0205 */
[----:B------:R-:W-:Y:S01]  /*0b50*/  LEA R4, R2, R4, 0x2 ;  /* 0x0000000402047211 */ /* 0x000fe200078e10ff */
[----:B--2---:R-:W-:Y:S08]  /*0b60*/  F2F.F32.F64 R10, R10 ;  /* 0x0000000a000a7310 */ /* 0x004ff00000301000 */
[----:B------:R-:W1:Y:S08]  /*0b70*/  F2F.F32.F64 R27, R18 ;  /* 0x00000012001b7310 */ /* 0x000e700000301000 */
[----:B------:R-:W-:Y:S08]  /*0b80*/  F2F.F32.F64 R14, R14 ;  /* 0x0000000e000e7310 */ /* 0x000ff00000301000 */
[----:B------:R-:W2:Y:S01]  /*0b90*/  F2F.F32.F64 R8, R8 ;  /* 0x0000000800087310 */ /* 0x000ea20000301000 */
[----:B-1----:R-:W-:-:S04]  /*0ba0*/  FMNMX3 R7, R7, R10, R27, !PT ;  /* 0x0000000a07077276 */ /* 0x002fc8000780001b */
[----:B------:R-:W-:Y:S01]  /*0bb0*/  FMNMX3 R7, R7, R28, R29, !PT ;  /* 0x0000001c07077276 */ /* 0x000fe2000780001d */
[C---:B------:R-:W-:Y:S01]  /*0bc0*/  IMAD R10, R2.reuse, 0x4, R26 ;  /* 0x00000004020a7824 */ /* 0x040fe200078e021a */
[----:B------:R-:W-:Y:S02]  /*0bd0*/  LEA R18, R2, R24, 0x2 ;  /* 0x0000001802127211 */ /* 0x000fe400078e10ff */
[----:B--2---:R-:W-:-:S07]  /*0be0*/  FMNMX3 R21, R7, R14, R8, !PT ;  /* 0x0000000e07157276 */ /* 0x004fce0007800008 */
.L_x_10:
[----:B------:R-:W-:Y:S05]  /*0bf0*/  BSYNC.RECONVERGENT B3 ;  /* 0x0000000000037941 */ /* 0x000fea0003800200 */
.L_x_9:
[----:B------:R-:W-:-:S13]  /*0c00*/  ISETP.NE.OR P0, PT, R20, RZ, P0 ;  /* 0x000000ff1400720c */ /* 0x000fda0000705670 */
[----:B------:R-:W-:Y:S05]  /*0c10*/  @!P0 BREAK.RELIABLE B0 ;  /* 0x0000000000008942 */ /* 0x000fea0003800100 */
[----:B------:R-:W-:Y:S05]  /*0c20*/  @!P0 BRA `(.L_x_3) ;  /* 0x00000000005c8947 */ /* 0x000fea0003800000 */
.L_x_5:
[----:B------:R-:W-:Y:S05]  /*0c30*/  BSYNC.RELIABLE B0 ;  /* 0x0000000000007941 */ /* 0x000fea0003800100 */
.L_x_4:
[----:B0-----:R-:W-:-:S04]  /*0c40*/  IMAD.WIDE.U32 R22, R4, 0x8, R12 ;  /* 0x0000000804167825 */ /* 0x001fc800078e000c */
[--C-:B------:R-:W-:Y:S02]  /*0c50*/  IMAD.WIDE.U32 R8, R3, 0x8, R12.reuse ;  /* 0x0000000803087825 */ /* 0x100fe400078e000c */
[----:B------:R-:W2:Y:S02]  /*0c60*/  LDG.E.64 R22, desc[UR8][R22.64] ;  /* 0x0000000816167981 */ /* 0x000ea4000c1e1b00 */
[--C-:B------:R-:W-:Y:S02]  /*0c70*/  IMAD.WIDE.U32 R14, R18, 0x8, R12.reuse ;  /* 0x00000008120e7825 */ /* 0x100fe400078e000c */
[----:B------:R-:W3:Y:S02]  /*0c80*/  LDG.E.64 R8, desc[UR8][R8.64] ;  /* 0x0000000808087981 */ /* 0x000ee4000c1e1b00 */
[----:B------:R-:W-:Y:S02]  /*0c90*/  IMAD.WIDE.U32 R16, R10, 0x8, R12 ;  /* 0x000000080a107825 */ /* 0x000fe400078e000c */
[----:B------:R-:W4:Y:S04]  /*0ca0*/  LDG.E.64 R14, desc[UR8][R14.64] ;  /* 0x000000080e0e7981 */ /* 0x000f28000c1e1b00 */
[----:B------:R-:W5:Y:S01]  /*0cb0*/  LDG.E.64 R16, desc[UR8][R16.64] ;  /* 0x0000000810107981 */ /* 0x000f62000c1e1b00 */
[----:B------:R-:W-:-:S04]  /*0cc0*/  IADD3 R20, PT, PT, R20, 0x4, RZ ;  /* 0x0000000414147810 */ /* 0x000fc80007ffe0ff */
[----:B------:R-:W-:Y:S01]  /*0cd0*/  ISETP.NE.AND P0, PT, R20, RZ, PT ;  /* 0x000000ff1400720c */ /* 0x000fe20003f05270 */
[C---:B------:R-:W-:Y:S01]  /*0ce0*/  IMAD R5, R2.reuse, 0x4, R5 ;  /* 0x0000000402057824 */ /* 0x040fe200078e0205 */
[C---:B------:R-:W-:Y:S01]  /*0cf0*/  LEA R3, R2.reuse, R3, 0x2 ;  /* 0x0000000302037211 */ /* 0x040fe200078e10ff */
[C---:B------:R-:W-:Y:S01]  /*0d00*/  IMAD R18, R2.reuse, 0x4, R18 ;  /* 0x0000000402127824 */ /* 0x040fe200078e0212 */
[C---:B------:R-:W-:Y:S01]  /*0d10*/  LEA R10, R2.reuse, R10, 0x2 ;  /* 0x0000000a020a7211 */ /* 0x040fe200078e10ff */
[----:B------:R-:W-:Y:S01]  /*0d20*/  IMAD R4, R2, 0x4, R4 ;  /* 0x0000000402047824 */ /* 0x000fe200078e0204 */
[----:B--2---:R-:W-:Y:S08]  /*0d30*/  F2F.F32.F64 R24, R22 ;  /* 0x0000001600187310 */ /* 0x004ff00000301000 */
[----:B---3--:R-:W0:Y:S08]  /*0d40*/  F2F.F32.F64 R7, R8 ;  /* 0x0000000800077310 */ /* 0x008e300000301000 */
[----:B----4-:R-:W-:Y:S08]  /*0d50*/  F2F.F32.F64 R26, R14 ;  /* 0x0000000e001a7310 */ /* 0x010ff00000301000 */
[----:B-----5:R-:W1:Y:S01]  /*0d60*/  F2F.F32.F64 R11, R16 ;  /* 0x00000010000b7310 */ /* 0x020e620000301000 */
[----:B0-----:R-:W-:-:S04]  /*0d70*/  FMNMX3 R7, R21, R24, R7, !PT ;  /* 0x0000001815077276 */ /* 0x001fc80007800007 */
[----:B-1----:R-:W-:Y:S01]  /*0d80*/  FMNMX3 R21, R7, R26, R11, !PT ;  /* 0x0000001a07157276 */ /* 0x002fe2000780000b */
[----:B------:R-:W-:Y:S06]  /*0d90*/  @P0 BRA `(.L_x_4) ;  /* 0xfffffffc00a80947 */ /* 0x000fec000383ffff */
.L_x_3:
[----:B------:R-:W-:Y:S05]  /*0da0*/  BSYNC.RECONVERGENT B1 ;  /* 0x0000000000017941 */ /* 0x000fea0003800200 */
.L_x_2:
[----:B------:R-:W-:Y:S01]  /*0db0*/  ISETP.NE.AND P0, PT, R6, RZ, PT ;  /* 0x000000ff0600720c */ /* 0x000fe20003f05270 */
[----:B------:R-:W-:-:S12]  /*0dc0*/  BSSY.RECONVERGENT B0, `(.L_x_11) ;  /* 0x000000d000007945 */ /* 0x000fd80003800200 */
[----:B------:R-:W-:Y:S05]  /*0dd0*/  @!P0 BRA `(.L_x_12) ;  /* 0x00000000002c8947 */ /* 0x000fea0003800000 */
[----:B------:R-:W1:Y:S01]  /*0de0*/  LDC.64 R8, c[0x0][0x380] ;  /* 0x0000e000ff087b82 */ /* 0x000e620000000a00 */
[----:B------:R-:W-:Y:S02]  /*0df0*/  IADD3 R3, PT, PT, R0, UR4, R5 ;  /* 0x0000000400037c10 */ /* 0x000fe4000fffe005 */
[----:B------:R-:W-:-:S07]  /*0e00*/  IADD3 R6, PT, PT, -R6, RZ, RZ ;  /* 0x000000ff06067210 */ /* 0x000fce0007ffe1ff */
.L_x_13:
[----:B-1----:R-:W-:-:S06]  /*0e10*/  IMAD.WIDE.U32 R4, R3, 0x8, R8 ;  /* 0x0000000803047825 */ /* 0x002fcc00078e0008 */
[----:B------:R-:W2:Y:S01]  /*0e20*/  LDG.E.64 R4, desc[UR8][R4.64] ;  /* 0x0000000804047981 */ /* 0x000ea2000c1e1b00 */
[----:B------:R-:W-:Y:S01]  /*0e30*/  VIADD R6, R6, 0x1 ;  /* 0x0000000106067836 */ /* 0x000fe20000000000 */
[----:B------:R-:W-:-:S04]  /*0e40*/  IADD3 R3, PT, PT, R2, R3, RZ ;  /* 0x0000000302037210 */ /* 0x000fc80007ffe0ff */
[----:B------:R-:W-:Y:S01]  /*0e50*/  ISETP.NE.AND P0, PT, R6, RZ, PT ;  /* 0x000000ff0600720c */ /* 0x000fe20003f05270 */
[----:B--2---:R-:W1:Y:S02]  /*0e60*/  F2F.F32.F64 R10, R4 ;  /* 0x00000004000a7310 */ /* 0x004e640000301000 */
[----:B-1----:R-:W-:-:S10]  /*0e70*/  FMNMX R21, R10, R21, !PT ;  /* 0x000000150a157209 */ /* 0x002fd40007800000 */
[----:B------:R-:W-:Y:S05]  /*0e80*/  @P0 BRA `(.L_x_13) ;  /* 0xfffffffc00e00947 */ /* 0x000fea000383ffff */
.L_x_12:
[----:B------:R-:W-:Y:S05]  /*0e90*/  BSYNC.RECONVERGENT B0 ;  /* 0x0000000000007941 */ /* 0x000fea0003800200 */
.L_x_11:
[----:B------:R1:W2:Y:S02]  /*0ea0*/  F2F.F64.F32 R4, R21 ;  /* 0x0000001500047310 */ /* 0x0002a40000201800 */
.L_x_1:
[----:B------:R-:W-:Y:S05]  /*0eb0*/  BSYNC.RECONVERGENT B2 ;  /* 0x0000000000027941 */ /* 0x000fea0003800200 */
.L_x_0:
[----:B------:R-:W-:Y:S05]  /*0ec0*/  WARPSYNC.ALL ;  /* 0x0000000000007948 */ /* 0x000fea0003800000 */
[----:B------:R-:W3:Y:S01]  /*0ed0*/  S2UR UR5, SR_CgaCtaId ;  /* 0x00000000000579c3 */ /* 0x000ee20000008800 */
[----:B------:R-:W-:Y:S01]  /*0ee0*/  UMOV UR4, 0x400 ;  /* 0x0000040000047882 */ /* 0x000fe20000000000 */
[----:B------:R-:W-:Y:S02]  /*0ef0*/  ISETP.GE.U32.AND P0, PT, R2, 0x2, PT ;  /* 0x000000020200780c */ /* 0x000fe40003f06070 */
[----:B------:R-:W-:Y:S01]  /*0f00*/  ISETP.NE.AND P1, PT, R0, RZ, PT ;  /* 0x000000ff0000720c */ /* 0x000fe20003f25270 */
[----:B---3--:R-:W-:-:S06]  /*0f10*/  ULEA UR4, UR5, UR4, 0x18 ;  /* 0x0000000405047291 */ /* 0x008fcc000f8ec0ff */
[----:B------:R-:W-:-:S05]  /*0f20*/  LEA R3, R0, UR4, 0x3 ;  /* 0x0000000400037c11 */ /* 0x000fca000f8e18ff */
[----:B--2---:R2:W-:Y:S01]  /*0f30*/  STS.64 [R3], R4 ;  /* 0x0000000403007388 */ /* 0x0045e20000000a00 */
[----:B------:R-:W-:Y:S06]  /*0f40*/  BAR.SYNC.DEFER_BLOCKING 0x0 ;  /* 0x0000000000007b1d */ /* 0x000fec0000010000 */
[----:B------:R-:W-:Y:S05]  /*0f50*/  @!P0 BRA `(.L_x_14) ;  /* 0x0000000000308947 */ /* 0x000fea0003800000 */
[----:B--2---:R-:W2:Y:S02]  /*0f60*/  LDS.64 R4, [R3] ;  /* 0x0000000003047984 */ /* 0x004ea40000000a00 */
[----:B--2---:R2:W3:Y:S02]  /*0f70*/  F2F.F32.F64 R0, R4 ;  /* 0x0000000400007310 */ /* 0x0044e40000301000 */
.L_x_15:
[----:B------:R-:W-:Y:S02]  /*0f80*/  SHF.R.U32.HI R8, RZ, 0x1, R2 ;  /* 0x00000001ff087819 */ /* 0x000fe40000011602 */
[----:B------:R-:W-:Y:S02]  /*0f90*/  ISETP.GT.U32.AND P0, PT, R2, 0x3, PT ;  /* 0x000000030200780c */ /* 0x000fe40003f04070 */
[----:B------:R-:W-:Y:S01]  /*0fa0*/  MOV R2, R8 ;  /* 0x0000000800027202 */ /* 0x000fe20000000f00 */
[----:B--2---:R-:W-:-:S06]  /*0fb0*/  IMAD R4, R8, 0x8, R3 ;  /* 0x0000000808047824 */ /* 0x004fcc00078e0203 */
[----:B------:R-:W2:Y:S02]  /*0fc0*/  LDS.64 R4, [R4] ;  /* 0x0000000004047984 */ /* 0x000ea40000000a00 */
[----:B--2---:R-:W3:Y:S02]  /*0fd0*/  F2F.F32.F64 R5, R4 ;  /* 0x0000000400057310 */ /* 0x004ee40000301000 */
[----:B---3--:R-:W-:-:S06]  /*0fe0*/  FMNMX R0, R5, R0, !PT ;  /* 0x0000000005007209 */ /* 0x008fcc0007800000 */
[----:B----4-:R-:W2:Y:S02]  /*0ff0*/  F2F.F64.F32 R6, R0 ;  /* 0x0000000000067310 */ /* 0x010ea40000201800 */
[----:B--2---:R4:W-:Y:S01]  /*1000*/  STS.64 [R3], R6 ;  /* 0x0000000603007388 */ /* 0x0049e20000000a00 */
[----:B------:R-:W-:Y:S05]  /*1010*/  @P0 BRA `(.L_x_15) ;  /* 0xfffffffc00d80947 */ /* 0x000fea000383ffff */
.L_x_14:
[----:B------:R-:W-:Y:S06]  /*1020*/  BAR.SYNC.DEFER_BLOCKING 0x0 ;  /* 0x0000000000007b1d */ /* 0x000fec0000010000 */
[----:B------:R-:W-:Y:S05]  /*1030*/  @P1 EXIT ;  /* 0x000000000000194d */ /* 0x000fea0003800000 */
[----:B--2-4-:R-:W2:Y:S01]  /*1040*/  LDS.64 R2, [UR4] ;  /* 0x00000004ff027984 */ /* 0x014ea20008000a00 */
[----:B------:R-:W2:Y:S03]  /*1050*/  LDC.64 R4, c[0x0][0x388] ;  /* 0x0000e200ff047b82 */ /* 0x000ea60000000a00 */
[----:B--2---:R-:W-:Y:S01]  /*1060*/  STG.E.64 desc[UR8][R4.64], R2 ;  /* 0x0000000204007986 */ /* 0x004fe2000c101b08 */
[----:B------:R-:W-:Y:S05]  /*1070*/  EXIT ;  /* 0x000000000000794d */ /* 0x000fea0003800000 */
.L_x_16:
[----:B------:R-:W-:-:S00]  /*1080*/  BRA `(.L_x_16) ;  /* 0xfffffffc00fc7947 */ /* 0x000fc0000383ffff */
[----:B------:R-:W-:-:S00]  /*1090*/  NOP ;  /* 0x0000000000007918 */ /* 0x000fc00000000000 */
        /* <DEDUP_REMOVED lines=14> */
.L_x_17:


//--------------------- .nv.shared._Z9maxFinderPdS_i --------------------------
	.section	.nv.shared._Z9maxFinderPdS_i,"aw",@nobits
	.sectionflags	@""
	.align	8
.nv.shared._Z9maxFinderPdS_i:
	.zero		3072


//--------------------- .nv.shared.reserved.0     --------------------------
	.section	.nv.shared.reserved.0,"aw",@nobits
	.weak		__nv_reservedSMEM_offset_0_alias
	.size		__nv_reservedSMEM_offset_0_alias, 0, 64
	.other		__nv_reservedSMEM_offset_0_alias,@"STO_CUDA_RESERVED_SHARED STV_DEFAULT"
__nv_reservedSMEM_offset_0_alias:
	.zero		0
	.zero		64


//--------------------- .nv.constant0._Z9maxFinderPdS_i --------------------------
	.section	.nv.constant0._Z9maxFinderPdS_i,"a",@progbits
	.sectionflags	@""
	.align	4
.nv.constant0._Z9maxFinderPdS_i:
	.zero		916


//--------------------- SYMBOLS --------------------------

	.type		.nv.reservedSmem.offset0,@object
	.size		.nv.reservedSmem.offset0,0x4
	.type		.nv.reservedSmem.cap,@object
	.size		.nv.reservedSmem.cap,0x4
